//
// Generated by NVIDIA NVVM Compiler
//
// Compiler Build ID: CL-36424714
// Cuda compilation tools, release 13.0, V13.0.88
// Based on NVVM 20.0.0
//

.version 9.0
.target sm_100
.address_size 64

	// .globl	_Z9matDotVecPPft

.visible .entry _Z9matDotVecPPft(
	.param .u64 .ptr .align 1 _Z9matDotVecPPft_param_0,
	.param .u16 _Z9matDotVecPPft_param_1
)
{


	ret;

}


// ===== COMPILED SASS (sm_100) =====

	.target	sm_100

	.elftype	@"ET_EXEC"


//--------------------- .note.nv.tkinfo           --------------------------
	.section	.note.nv.tkinfo,"",@"SHT_NOTE"
	.sectionflags	@"SHF_NOTE_NV_TKINFO"
	.tkinfo
        /*0018*/ 	.word	0x00000002
        /*0030*/ 	.string	""
        /*0030*/ 	.string	"ptxas"
        /*0030*/ 	.string	"Cuda compilation tools, release 13.0, V13.0.88"
        /*0030*/ 	.string	"Build cuda_13.0.r13.0/compiler.36424714_0"
        /*0030*/ 	.string	"-arch sm_100 -m 64 "



//--------------------- .note.nv.cuinfo           --------------------------
	.section	.note.nv.cuinfo,"",@"SHT_NOTE"
	.sectionflags	@"SHF_NOTE_NV_CUINFO"
        /*0018*/ 	.short	0x0002
        /*001a*/ 	.short	0x0064
        /*001c*/ 	.short	0x0082
	.zero		2


//--------------------- .nv.info                  --------------------------
	.section	.nv.info,"",@"SHT_CUDA_INFO"
	.align	4


	//----- nvinfo : EIATTR_REGCOUNT
	.align		4
        /*0000*/ 	.byte	0x04, 0x2f
        /*0002*/ 	.short	(.L_1 - .L_0)
	.align		4
.L_0:
        /*0004*/ 	.word	index@(_Z9matDotVecPPft)
        /*0008*/ 	.word	0x00000004


	//----- nvinfo : EIATTR_FRAME_SIZE
	.align		4
.L_1:
        /*000c*/ 	.byte	0x04, 0x11
        /*000e*/ 	.short	(.L_3 - .L_2)
	.align		4
.L_2:
        /*0010*/ 	.word	index@(_Z9matDotVecPPft)
        /*0014*/ 	.word	0x00000000


	//----- nvinfo : EIATTR_MIN_STACK_SIZE
	.align		4
.L_3:
        /*0018*/ 	.byte	0x04, 0x12
        /*001a*/ 	.short	(.L_5 - .L_4)
	.align		4
.L_4:
        /*001c*/ 	.word	index@(_Z9matDotVecPPft)
        /*0020*/ 	.word	0x00000000
.L_5:


//--------------------- .nv.compat                --------------------------
	.section	.nv.compat,"",@"SHT_CUDA_COMPAT_INFO"
	.align	4
        /*0000*/ 	.byte	0x02, 0x09, 0x00, 0x00, 0x02, 0x02, 0x01, 0x00, 0x02, 0x05, 0x05, 0x00, 0x03, 0x07, 0x01, 0x01
        /*0010*/ 	.byte	0x02, 0x03, 0x00, 0x00, 0x02, 0x06, 0x01, 0x00, 0x04, 0x0b, 0x08, 0x00, 0x09, 0x00, 0x00, 0x00
        /*0020*/ 	.byte	0x00, 0x00, 0x00, 0x00


//--------------------- .nv.info._Z9matDotVecPPft --------------------------
	.section	.nv.info._Z9matDotVecPPft,"",@"SHT_CUDA_INFO"
	.sectionflags	@""
	.align	4


	//----- nvinfo : EIATTR_CUDA_API_VERSION
	.align		4
        /*0000*/ 	.byte	0x04, 0x37
        /*0002*/ 	.short	(.L_7 - .L_6)
.L_6:
        /*0004*/ 	.word	0x00000082


	//----- nvinfo : EIATTR_KPARAM_INFO
	.align		4
.L_7:
        /*0008*/ 	.byte	0x04, 0x17
        /*000a*/ 	.short	(.L_9 - .L_8)
.L_8:
        /*000c*/ 	.word	0x00000000
        /*0010*/ 	.short	0x0001
        /*0012*/ 	.short	0x0008
        /*0014*/ 	.byte	0x00, 0xf0, 0x09, 0x00


	//----- nvinfo : EIATTR_KPARAM_INFO
	.align		4
.L_9:
        /*0018*/ 	.byte	0x04, 0x17
        /*001a*/ 	.short	(.L_11 - .L_10)
.L_10:
        /*001c*/ 	.word	0x00000000
        /*0020*/ 	.short	0x0000
        /*0022*/ 	.short	0x0000
        /*0024*/ 	.byte	0x00, 0xf5, 0x21, 0x00


	//----- nvinfo : EIATTR_SPARSE_MMA_MASK
	.align		4
.L_11:
        /*0028*/ 	.byte	0x03, 0x50
        /*002a*/ 	.short	0x0000


	//----- nvinfo : EIATTR_MAXREG_COUNT
	.align		4
        /*002c*/ 	.byte	0x03, 0x1b
        /*002e*/ 	.short	0x00ff


	//----- nvinfo : EIATTR_MERCURY_ISA_VERSION
	.align		4
        /*0030*/ 	.byte	0x03, 0x5f
        /*0032*/ 	.short	0x0101


	//----- nvinfo : EIATTR_VRC_CTA_INIT_COUNT
	.align		4
        /*0034*/ 	.byte	0x02, 0x4a
	.zero		1
	.zero		1


	//----- nvinfo : EIATTR_EXIT_INSTR_OFFSETS
	.align		4
        /*0038*/ 	.byte	0x04, 0x1c
        /*003a*/ 	.short	(.L_13 - .L_12)


	//   ....[0]....
.L_12:
        /*003c*/ 	.word	0x00000010


	//----- nvinfo : EIATTR_CBANK_PARAM_SIZE
	.align		4
.L_13:
        /*0040*/ 	.byte	0x03, 0x19
        /*0042*/ 	.short	0x000a


	//----- nvinfo : EIATTR_PARAM_CBANK
	.align		4
        /*0044*/ 	.byte	0x04, 0x0a
        /*0046*/ 	.short	(.L_15 - .L_14)
	.align		4
.L_14:
        /*0048*/ 	.word	index@(.nv.constant0._Z9matDotVecPPft)
        /*004c*/ 	.short	0x0380
        /*004e*/ 	.short	0x000a


	//----- nvinfo : EIATTR_SW_WAR
	.align		4
.L_15:
        /*0050*/ 	.byte	0x04, 0x36
        /*0052*/ 	.short	(.L_17 - .L_16)
.L_16:
        /*0054*/ 	.word	0x00000008
.L_17:


//--------------------- .nv.callgraph             --------------------------
	.section	.nv.callgraph,"",@"SHT_CUDA_CALLGRAPH"
	.align	4
	.sectionentsize	8
	.align		4
        /*0000*/ 	.word	0x00000000
	.align		4
        /*0004*/ 	.word	0xffffffff
	.align		4
        /*0008*/ 	.word	0x00000000
	.align		4
        /*000c*/ 	.word	0xfffffffe
	.align		4
        /*0010*/ 	.word	0x00000000
	.align		4
        /*0014*/ 	.word	0xfffffffd
	.align		4
        /*0018*/ 	.word	0x00000000
	.align		4
        /*001c*/ 	.word	0xfffffffc


//--------------------- .text._Z9matDotVecPPft    --------------------------
	.section	.text._Z9matDotVecPPft,"ax",@progbits
	.align	128
        .global         _Z9matDotVecPPft
        .type           _Z9matDotVecPPft,@function
        .size           _Z9matDotVecPPft,(.L_x_1 - _Z9matDotVecPPft)
        .other          _Z9matDotVecPPft,@"STO_CUDA_ENTRY STV_DEFAULT"
_Z9matDotVecPPft:
.text._Z9matDotVecPPft:
[----:B------:R-:W-:Y:S01]  /*0000*/  LDC R1, c[0x0][0x37c] ;  /* 0x0000df00ff017b82 */ /* 0x000fe20000000800 */
[----:B------:R-:W-:Y:S05]  /*0010*/  EXIT ;  /* 0x000000000000794d */ /* 0x000fea0003800000 */
.L_x_0:
[----:B------:R-:W-:-:S00]  /*0020*/  BRA `(.L_x_0) ;  /* 0xfffffffc00fc7947 */ /* 0x000fc0000383ffff */
[----:B------:R-:W-:-:S00]  /*0030*/  NOP ;  /* 0x0000000000007918 */ /* 0x000fc00000000000 */
        /* <DEDUP_REMOVED lines=12> */
.L_x_1:


//--------------------- .nv.shared.reserved.0     --------------------------
	.section	.nv.shared.reserved.0,"aw",@nobits
	.weak		__nv_reservedSMEM_offset_0_alias
	.size		__nv_reservedSMEM_offset_0_alias, 0, 64
	.other		__nv_reservedSMEM_offset_0_alias,@"STO_CUDA_RESERVED_SHARED STV_DEFAULT"
__nv_reservedSMEM_offset_0_alias:
	.zero		0
	.zero		64


//--------------------- .nv.constant0._Z9matDotVecPPft --------------------------
	.section	.nv.constant0._Z9matDotVecPPft,"a",@progbits
	.sectionflags	@""
	.align	4
.nv.constant0._Z9matDotVecPPft:
	.zero		906


//--------------------- SYMBOLS --------------------------

	.type		.nv.reservedSmem.offset0,@object
	.size		.nv.reservedSmem.offset0,0x4
